//
// Generated by NVIDIA NVVM Compiler
//
// Compiler Build ID: CL-36424714
// Cuda compilation tools, release 13.0, V13.0.88
// Based on NVVM 20.0.0
//

.version 9.0
.target sm_100
.address_size 64

	// .globl	_Z12transpose_v0PKfPfii
// _ZZ12transpose_v2PKfPfiiE4tile has been demoted
// _ZZ12transpose_v3PKfPfiiE4tile has been demoted

.visible .entry _Z12transpose_v0PKfPfii(
	.param .u64 .ptr .align 1 _Z12transpose_v0PKfPfii_param_0,
	.param .u64 .ptr .align 1 _Z12transpose_v0PKfPfii_param_1,
	.param .u32 _Z12transpose_v0PKfPfii_param_2,
	.param .u32 _Z12transpose_v0PKfPfii_param_3
)
{
	.reg .pred 	%p<4>;
	.reg .b32 	%r<15>;
	.reg .b32 	%f<2>;
	.reg .b64 	%rd<9>;

	ld.param.u64 	%rd1, [_Z12transpose_v0PKfPfii_param_0];
	ld.param.u64 	%rd2, [_Z12transpose_v0PKfPfii_param_1];
	ld.param.u32 	%r3, [_Z12transpose_v0PKfPfii_param_2];
	ld.param.u32 	%r5, [_Z12transpose_v0PKfPfii_param_3];
	mov.u32 	%r6, %ctaid.x;
	mov.u32 	%r7, %ntid.x;
	mov.u32 	%r8, %tid.x;
	mad.lo.s32 	%r1, %r6, %r7, %r8;
	mov.u32 	%r9, %ctaid.y;
	mov.u32 	%r10, %ntid.y;
	mov.u32 	%r11, %tid.y;
	mad.lo.s32 	%r12, %r9, %r10, %r11;
	setp.ge.s32 	%p1, %r1, %r3;
	setp.ge.s32 	%p2, %r12, %r5;
	or.pred  	%p3, %p1, %p2;
	@%p3 bra 	$L__BB0_2;
	cvta.to.global.u64 	%rd3, %rd1;
	cvta.to.global.u64 	%rd4, %rd2;
	mad.lo.s32 	%r13, %r3, %r12, %r1;
	mul.wide.s32 	%rd5, %r13, 4;
	add.s64 	%rd6, %rd3, %rd5;
	ld.global.f32 	%f1, [%rd6];
	mad.lo.s32 	%r14, %r5, %r1, %r12;
	mul.wide.s32 	%rd7, %r14, 4;
	add.s64 	%rd8, %rd4, %rd7;
	st.global.f32 	[%rd8], %f1;
$L__BB0_2:
	ret;

}
	// .globl	_Z12transpose_v1PKfPfii
.visible .entry _Z12transpose_v1PKfPfii(
	.param .u64 .ptr .align 1 _Z12transpose_v1PKfPfii_param_0,
	.param .u64 .ptr .align 1 _Z12transpose_v1PKfPfii_param_1,
	.param .u32 _Z12transpose_v1PKfPfii_param_2,
	.param .u32 _Z12transpose_v1PKfPfii_param_3
)
{
	.reg .pred 	%p<4>;
	.reg .b32 	%r<15>;
	.reg .b32 	%f<2>;
	.reg .b64 	%rd<9>;

	ld.param.u64 	%rd1, [_Z12transpose_v1PKfPfii_param_0];
	ld.param.u64 	%rd2, [_Z12transpose_v1PKfPfii_param_1];
	ld.param.u32 	%r3, [_Z12transpose_v1PKfPfii_param_2];
	ld.param.u32 	%r5, [_Z12transpose_v1PKfPfii_param_3];
	mov.u32 	%r6, %ctaid.x;
	mov.u32 	%r7, %ntid.x;
	mov.u32 	%r8, %tid.x;
	mad.lo.s32 	%r1, %r6, %r7, %r8;
	mov.u32 	%r9, %ctaid.y;
	mov.u32 	%r10, %ntid.y;
	mov.u32 	%r11, %tid.y;
	mad.lo.s32 	%r12, %r9, %r10, %r11;
	setp.ge.s32 	%p1, %r1, %r3;
	setp.ge.s32 	%p2, %r12, %r5;
	or.pred  	%p3, %p1, %p2;
	@%p3 bra 	$L__BB1_2;
	cvta.to.global.u64 	%rd3, %rd1;
	cvta.to.global.u64 	%rd4, %rd2;
	mad.lo.s32 	%r13, %r3, %r12, %r1;
	mul.wide.s32 	%rd5, %r13, 4;
	add.s64 	%rd6, %rd3, %rd5;
	ld.global.f32 	%f1, [%rd6];
	mad.lo.s32 	%r14, %r5, %r1, %r12;
	mul.wide.s32 	%rd7, %r14, 4;
	add.s64 	%rd8, %rd4, %rd7;
	st.global.f32 	[%rd8], %f1;
$L__BB1_2:
	ret;

}
	// .globl	_Z12transpose_v2PKfPfii
.visible .entry _Z12transpose_v2PKfPfii(
	.param .u64 .ptr .align 1 _Z12transpose_v2PKfPfii_param_0,
	.param .u64 .ptr .align 1 _Z12transpose_v2PKfPfii_param_1,
	.param .u32 _Z12transpose_v2PKfPfii_param_2,
	.param .u32 _Z12transpose_v2PKfPfii_param_3
)
{
	.reg .pred 	%p<7>;
	.reg .b32 	%r<27>;
	.reg .b32 	%f<3>;
	.reg .b64 	%rd<9>;
	// demoted variable
	.shared .align 4 .b8 _ZZ12transpose_v2PKfPfiiE4tile[4096];
	ld.param.u64 	%rd1, [_Z12transpose_v2PKfPfii_param_0];
	ld.param.u64 	%rd2, [_Z12transpose_v2PKfPfii_param_1];
	ld.param.u32 	%r9, [_Z12transpose_v2PKfPfii_param_2];
	ld.param.u32 	%r11, [_Z12transpose_v2PKfPfii_param_3];
	mov.u32 	%r12, %ctaid.x;
	shl.b32 	%r1, %r12, 5;
	mov.u32 	%r2, %tid.x;
	add.s32 	%r3, %r1, %r2;
	mov.u32 	%r13, %ctaid.y;
	shl.b32 	%r4, %r13, 5;
	mov.u32 	%r5, %tid.y;
	add.s32 	%r14, %r4, %r5;
	setp.ge.s32 	%p1, %r3, %r9;
	setp.ge.s32 	%p2, %r14, %r11;
	or.pred  	%p3, %p1, %p2;
	@%p3 bra 	$L__BB2_2;
	cvta.to.global.u64 	%rd3, %rd1;
	mad.lo.s32 	%r15, %r9, %r14, %r3;
	mul.wide.s32 	%rd4, %r15, 4;
	add.s64 	%rd5, %rd3, %rd4;
	ld.global.f32 	%f1, [%rd5];
	shl.b32 	%r16, %r5, 7;
	mov.u32 	%r17, _ZZ12transpose_v2PKfPfiiE4tile;
	add.s32 	%r18, %r17, %r16;
	shl.b32 	%r19, %r2, 2;
	add.s32 	%r20, %r18, %r19;
	st.shared.f32 	[%r20], %f1;
$L__BB2_2:
	bar.sync 	0;
	add.s32 	%r7, %r4, %r2;
	add.s32 	%r8, %r1, %r5;
	setp.ge.s32 	%p4, %r7, %r11;
	setp.ge.s32 	%p5, %r8, %r9;
	or.pred  	%p6, %p5, %p4;
	@%p6 bra 	$L__BB2_4;
	shl.b32 	%r21, %r2, 7;
	mov.u32 	%r22, _ZZ12transpose_v2PKfPfiiE4tile;
	add.s32 	%r23, %r22, %r21;
	shl.b32 	%r24, %r5, 2;
	add.s32 	%r25, %r23, %r24;
	ld.shared.f32 	%f2, [%r25];
	mad.lo.s32 	%r26, %r11, %r8, %r7;
	cvta.to.global.u64 	%rd6, %rd2;
	mul.wide.s32 	%rd7, %r26, 4;
	add.s64 	%rd8, %rd6, %rd7;
	st.global.f32 	[%rd8], %f2;
$L__BB2_4:
	ret;

}
	// .globl	_Z12transpose_v3PKfPfii
.visible .entry _Z12transpose_v3PKfPfii(
	.param .u64 .ptr .align 1 _Z12transpose_v3PKfPfii_param_0,
	.param .u64 .ptr .align 1 _Z12transpose_v3PKfPfii_param_1,
	.param .u32 _Z12transpose_v3PKfPfii_param_2,
	.param .u32 _Z12transpose_v3PKfPfii_param_3
)
{
	.reg .pred 	%p<7>;
	.reg .b32 	%r<25>;
	.reg .b32 	%f<3>;
	.reg .b64 	%rd<9>;
	// demoted variable
	.shared .align 4 .b8 _ZZ12transpose_v3PKfPfiiE4tile[4224];
	ld.param.u64 	%rd1, [_Z12transpose_v3PKfPfii_param_0];
	ld.param.u64 	%rd2, [_Z12transpose_v3PKfPfii_param_1];
	ld.param.u32 	%r9, [_Z12transpose_v3PKfPfii_param_2];
	ld.param.u32 	%r11, [_Z12transpose_v3PKfPfii_param_3];
	mov.u32 	%r12, %ctaid.x;
	shl.b32 	%r1, %r12, 5;
	mov.u32 	%r2, %tid.x;
	add.s32 	%r3, %r1, %r2;
	mov.u32 	%r13, %ctaid.y;
	shl.b32 	%r4, %r13, 5;
	mov.u32 	%r5, %tid.y;
	add.s32 	%r14, %r4, %r5;
	setp.ge.s32 	%p1, %r3, %r9;
	setp.ge.s32 	%p2, %r14, %r11;
	or.pred  	%p3, %p1, %p2;
	@%p3 bra 	$L__BB3_2;
	cvta.to.global.u64 	%rd3, %rd1;
	mad.lo.s32 	%r15, %r9, %r14, %r3;
	mul.wide.s32 	%rd4, %r15, 4;
	add.s64 	%rd5, %rd3, %rd4;
	ld.global.f32 	%f1, [%rd5];
	mov.u32 	%r16, _ZZ12transpose_v3PKfPfiiE4tile;
	mad.lo.s32 	%r17, %r5, 132, %r16;
	shl.b32 	%r18, %r2, 2;
	add.s32 	%r19, %r17, %r18;
	st.shared.f32 	[%r19], %f1;
$L__BB3_2:
	bar.sync 	0;
	add.s32 	%r7, %r4, %r2;
	add.s32 	%r8, %r1, %r5;
	setp.ge.s32 	%p4, %r7, %r11;
	setp.ge.s32 	%p5, %r8, %r9;
	or.pred  	%p6, %p5, %p4;
	@%p6 bra 	$L__BB3_4;
	mov.u32 	%r20, _ZZ12transpose_v3PKfPfiiE4tile;
	mad.lo.s32 	%r21, %r2, 132, %r20;
	shl.b32 	%r22, %r5, 2;
	add.s32 	%r23, %r21, %r22;
	ld.shared.f32 	%f2, [%r23];
	mad.lo.s32 	%r24, %r11, %r8, %r7;
	cvta.to.global.u64 	%rd6, %rd2;
	mul.wide.s32 	%rd7, %r24, 4;
	add.s64 	%rd8, %rd6, %rd7;
	st.global.f32 	[%rd8], %f2;
$L__BB3_4:
	ret;

}


// ===== COMPILED SASS (sm_100) =====

	.target	sm_100

	.elftype	@"ET_EXEC"


//--------------------- .note.nv.tkinfo           --------------------------
	.section	.note.nv.tkinfo,"",@"SHT_NOTE"
	.sectionflags	@"SHF_NOTE_NV_TKINFO"
	.tkinfo
        /*0018*/ 	.word	0x00000002
        /*0030*/ 	.string	""
        /*0030*/ 	.string	"ptxas"
        /*0030*/ 	.string	"Cuda compilation tools, release 13.0, V13.0.88"
        /*0030*/ 	.string	"Build cuda_13.0.r13.0/compiler.36424714_0"
        /*0030*/ 	.string	"-arch sm_100 -m 64 "



//--------------------- .note.nv.cuinfo           --------------------------
	.section	.note.nv.cuinfo,"",@"SHT_NOTE"
	.sectionflags	@"SHF_NOTE_NV_CUINFO"
        /*0018*/ 	.short	0x0002
        /*001a*/ 	.short	0x0064
        /*001c*/ 	.short	0x0082
	.zero		2


//--------------------- .nv.info                  --------------------------
	.section	.nv.info,"",@"SHT_CUDA_INFO"
	.align	4


	//----- nvinfo : EIATTR_REGCOUNT
	.align		4
        /*0000*/ 	.byte	0x04, 0x2f
        /*0002*/ 	.short	(.L_1 - .L_0)
	.align		4
.L_0:
        /*0004*/ 	.word	index@(_Z12transpose_v0PKfPfii)
        /*0008*/ 	.word	0x0000000a


	//----- nvinfo : EIATTR_FRAME_SIZE
	.align		4
.L_1:
        /*000c*/ 	.byte	0x04, 0x11
        /*000e*/ 	.short	(.L_3 - .L_2)
	.align		4
.L_2:
        /*0010*/ 	.word	index@(_Z12transpose_v0PKfPfii)
        /*0014*/ 	.word	0x00000000


	//----- nvinfo : EIATTR_REGCOUNT
	.align		4
.L_3:
        /*0018*/ 	.byte	0x04, 0x2f
        /*001a*/ 	.short	(.L_5 - .L_4)
	.align		4
.L_4:
        /*001c*/ 	.word	index@(_Z12transpose_v1PKfPfii)
        /*0020*/ 	.word	0x0000000a


	//----- nvinfo : EIATTR_FRAME_SIZE
	.align		4
.L_5:
        /*0024*/ 	.byte	0x04, 0x11
        /*0026*/ 	.short	(.L_7 - .L_6)
	.align		4
.L_6:
        /*0028*/ 	.word	index@(_Z12transpose_v1PKfPfii)
        /*002c*/ 	.word	0x00000000


	//----- nvinfo : EIATTR_REGCOUNT
	.align		4
.L_7:
        /*0030*/ 	.byte	0x04, 0x2f
        /*0032*/ 	.short	(.L_9 - .L_8)
	.align		4
.L_8:
        /*0034*/ 	.word	index@(_Z12transpose_v2PKfPfii)
        /*0038*/ 	.word	0x0000000c


	//----- nvinfo : EIATTR_FRAME_SIZE
	.align		4
.L_9:
        /*003c*/ 	.byte	0x04, 0x11
        /*003e*/ 	.short	(.L_11 - .L_10)
	.align		4
.L_10:
        /*0040*/ 	.word	index@(_Z12transpose_v2PKfPfii)
        /*0044*/ 	.word	0x00000000


	//----- nvinfo : EIATTR_REGCOUNT
	.align		4
.L_11:
        /*0048*/ 	.byte	0x04, 0x2f
        /*004a*/ 	.short	(.L_13 - .L_12)
	.align		4
.L_12:
        /*004c*/ 	.word	index@(_Z12transpose_v3PKfPfii)
        /*0050*/ 	.word	0x0000000c


	//----- nvinfo : EIATTR_FRAME_SIZE
	.align		4
.L_13:
        /*0054*/ 	.byte	0x04, 0x11
        /*0056*/ 	.short	(.L_15 - .L_14)
	.align		4
.L_14:
        /*0058*/ 	.word	index@(_Z12transpose_v3PKfPfii)
        /*005c*/ 	.word	0x00000000


	//----- nvinfo : EIATTR_MIN_STACK_SIZE
	.align		4
.L_15:
        /*0060*/ 	.byte	0x04, 0x12
        /*0062*/ 	.short	(.L_17 - .L_16)
	.align		4
.L_16:
        /*0064*/ 	.word	index@(_Z12transpose_v3PKfPfii)
        /*0068*/ 	.word	0x00000000


	//----- nvinfo : EIATTR_MIN_STACK_SIZE
	.align		4
.L_17:
        /*006c*/ 	.byte	0x04, 0x12
        /*006e*/ 	.short	(.L_19 - .L_18)
	.align		4
.L_18:
        /*0070*/ 	.word	index@(_Z12transpose_v2PKfPfii)
        /*0074*/ 	.word	0x00000000


	//----- nvinfo : EIATTR_MIN_STACK_SIZE
	.align		4
.L_19:
        /*0078*/ 	.byte	0x04, 0x12
        /*007a*/ 	.short	(.L_21 - .L_20)
	.align		4
.L_20:
        /*007c*/ 	.word	index@(_Z12transpose_v1PKfPfii)
        /*0080*/ 	.word	0x00000000


	//----- nvinfo : EIATTR_MIN_STACK_SIZE
	.align		4
.L_21:
        /*0084*/ 	.byte	0x04, 0x12
        /*0086*/ 	.short	(.L_23 - .L_22)
	.align		4
.L_22:
        /*0088*/ 	.word	index@(_Z12transpose_v0PKfPfii)
        /*008c*/ 	.word	0x00000000
.L_23:


//--------------------- .nv.compat                --------------------------
	.section	.nv.compat,"",@"SHT_CUDA_COMPAT_INFO"
	.align	4
        /*0000*/ 	.byte	0x02, 0x09, 0x00, 0x00, 0x02, 0x02, 0x01, 0x00, 0x02, 0x05, 0x05, 0x00, 0x03, 0x07, 0x01, 0x01
        /*0010*/ 	.byte	0x02, 0x03, 0x00, 0x00, 0x02, 0x06, 0x01, 0x00, 0x04, 0x0b, 0x08, 0x00, 0x09, 0x00, 0x00, 0x00
        /*0020*/ 	.byte	0x00, 0x00, 0x00, 0x00


//--------------------- .nv.info._Z12transpose_v3PKfPfii --------------------------
	.section	.nv.info._Z12transpose_v3PKfPfii,"",@"SHT_CUDA_INFO"
	.sectionflags	@""
	.align	4


	//----- nvinfo : EIATTR_CUDA_API_VERSION
	.align		4
        /*0000*/ 	.byte	0x04, 0x37
        /*0002*/ 	.short	(.L_25 - .L_24)
.L_24:
        /*0004*/ 	.word	0x00000082


	//----- nvinfo : EIATTR_KPARAM_INFO
	.align		4
.L_25:
        /*0008*/ 	.byte	0x04, 0x17
        /*000a*/ 	.short	(.L_27 - .L_26)
.L_26:
        /*000c*/ 	.word	0x00000000
        /*0010*/ 	.short	0x0003
        /*0012*/ 	.short	0x0014
        /*0014*/ 	.byte	0x00, 0xf0, 0x11, 0x00


	//----- nvinfo : EIATTR_KPARAM_INFO
	.align		4
.L_27:
        /*0018*/ 	.byte	0x04, 0x17
        /*001a*/ 	.short	(.L_29 - .L_28)
.L_28:
        /*001c*/ 	.word	0x00000000
        /*0020*/ 	.short	0x0002
        /*0022*/ 	.short	0x0010
        /*0024*/ 	.byte	0x00, 0xf0, 0x11, 0x00


	//----- nvinfo : EIATTR_KPARAM_INFO
	.align		4
.L_29:
        /*0028*/ 	.byte	0x04, 0x17
        /*002a*/ 	.short	(.L_31 - .L_30)
.L_30:
        /*002c*/ 	.word	0x00000000
        /*0030*/ 	.short	0x0001
        /*0032*/ 	.short	0x0008
        /*0034*/ 	.byte	0x00, 0xf5, 0x21, 0x00


	//----- nvinfo : EIATTR_KPARAM_INFO
	.align		4
.L_31:
        /*0038*/ 	.byte	0x04, 0x17
        /*003a*/ 	.short	(.L_33 - .L_32)
.L_32:
        /*003c*/ 	.word	0x00000000
        /*0040*/ 	.short	0x0000
        /*0042*/ 	.short	0x0000
        /*0044*/ 	.byte	0x00, 0xf5, 0x21, 0x00


	//----- nvinfo : EIATTR_SPARSE_MMA_MASK
	.align		4
.L_33:
        /*0048*/ 	.byte	0x03, 0x50
        /*004a*/ 	.short	0x0000


	//----- nvinfo : EIATTR_MAXREG_COUNT
	.align		4
        /*004c*/ 	.byte	0x03, 0x1b
        /*004e*/ 	.short	0x00ff


	//----- nvinfo : EIATTR_NUM_BARRIERS
	.align		4
        /*0050*/ 	.byte	0x02, 0x4c
        /*0052*/ 	.byte	0x01
	.zero		1


	//----- nvinfo : EIATTR_MERCURY_ISA_VERSION
	.align		4
        /*0054*/ 	.byte	0x03, 0x5f
        /*0056*/ 	.short	0x0101


	//----- nvinfo : EIATTR_VRC_CTA_INIT_COUNT
	.align		4
        /*0058*/ 	.byte	0x02, 0x4a
	.zero		1
	.zero		1


	//----- nvinfo : EIATTR_EXIT_INSTR_OFFSETS
	.align		4
        /*005c*/ 	.byte	0x04, 0x1c
        /*005e*/ 	.short	(.L_35 - .L_34)


	//   ....[0]....
.L_34:
        /*0060*/ 	.word	0x000001a0


	//   ....[1]....
        /*0064*/ 	.word	0x00000250


	//----- nvinfo : EIATTR_CBANK_PARAM_SIZE
	.align		4
.L_35:
        /*0068*/ 	.byte	0x03, 0x19
        /*006a*/ 	.short	0x0018


	//----- nvinfo : EIATTR_PARAM_CBANK
	.align		4
        /*006c*/ 	.byte	0x04, 0x0a
        /*006e*/ 	.short	(.L_37 - .L_36)
	.align		4
.L_36:
        /*0070*/ 	.word	index@(.nv.constant0._Z12transpose_v3PKfPfii)
        /*0074*/ 	.short	0x0380
        /*0076*/ 	.short	0x0018


	//----- nvinfo : EIATTR_SW_WAR
	.align		4
.L_37:
        /*0078*/ 	.byte	0x04, 0x36
        /*007a*/ 	.short	(.L_39 - .L_38)
.L_38:
        /*007c*/ 	.word	0x00000008
.L_39:


//--------------------- .nv.info._Z12transpose_v2PKfPfii --------------------------
	.section	.nv.info._Z12transpose_v2PKfPfii,"",@"SHT_CUDA_INFO"
	.sectionflags	@""
	.align	4


	//----- nvinfo : EIATTR_CUDA_API_VERSION
	.align		4
        /*0000*/ 	.byte	0x04, 0x37
        /*0002*/ 	.short	(.L_41 - .L_40)
.L_40:
        /*0004*/ 	.word	0x00000082


	//----- nvinfo : EIATTR_KPARAM_INFO
	.align		4
.L_41:
        /*0008*/ 	.byte	0x04, 0x17
        /*000a*/ 	.short	(.L_43 - .L_42)
.L_42:
        /*000c*/ 	.word	0x00000000
        /*0010*/ 	.short	0x0003
        /*0012*/ 	.short	0x0014
        /*0014*/ 	.byte	0x00, 0xf0, 0x11, 0x00


	//----- nvinfo : EIATTR_KPARAM_INFO
	.align		4
.L_43:
        /*0018*/ 	.byte	0x04, 0x17
        /*001a*/ 	.short	(.L_45 - .L_44)
.L_44:
        /*001c*/ 	.word	0x00000000
        /*0020*/ 	.short	0x0002
        /*0022*/ 	.short	0x0010
        /*0024*/ 	.byte	0x00, 0xf0, 0x11, 0x00


	//----- nvinfo : EIATTR_KPARAM_INFO
	.align		4
.L_45:
        /*0028*/ 	.byte	0x04, 0x17
        /*002a*/ 	.short	(.L_47 - .L_46)
.L_46:
        /*002c*/ 	.word	0x00000000
        /*0030*/ 	.short	0x0001
        /*0032*/ 	.short	0x0008
        /*0034*/ 	.byte	0x00, 0xf5, 0x21, 0x00


	//----- nvinfo : EIATTR_KPARAM_INFO
	.align		4
.L_47:
        /*0038*/ 	.byte	0x04, 0x17
        /*003a*/ 	.short	(.L_49 - .L_48)
.L_48:
        /*003c*/ 	.word	0x00000000
        /*0040*/ 	.short	0x0000
        /*0042*/ 	.short	0x0000
        /*0044*/ 	.byte	0x00, 0xf5, 0x21, 0x00


	//----- nvinfo : EIATTR_SPARSE_MMA_MASK
	.align		4
.L_49:
        /*0048*/ 	.byte	0x03, 0x50
        /*004a*/ 	.short	0x0000


	//----- nvinfo : EIATTR_MAXREG_COUNT
	.align		4
        /*004c*/ 	.byte	0x03, 0x1b
        /*004e*/ 	.short	0x00ff


	//----- nvinfo : EIATTR_NUM_BARRIERS
	.align		4
        /*0050*/ 	.byte	0x02, 0x4c
        /*0052*/ 	.byte	0x01
	.zero		1


	//----- nvinfo : EIATTR_MERCURY_ISA_VERSION
	.align		4
        /*0054*/ 	.byte	0x03, 0x5f
        /*0056*/ 	.short	0x0101


	//----- nvinfo : EIATTR_VRC_CTA_INIT_COUNT
	.align		4
        /*0058*/ 	.byte	0x02, 0x4a
	.zero		1
	.zero		1


	//----- nvinfo : EIATTR_EXIT_INSTR_OFFSETS
	.align		4
        /*005c*/ 	.byte	0x04, 0x1c
        /*005e*/ 	.short	(.L_51 - .L_50)


	//   ....[0]....
.L_50:
        /*0060*/ 	.word	0x000001a0


	//   ....[1]....
        /*0064*/ 	.word	0x00000250


	//----- nvinfo : EIATTR_CBANK_PARAM_SIZE
	.align		4
.L_51:
        /*0068*/ 	.byte	0x03, 0x19
        /*006a*/ 	.short	0x0018


	//----- nvinfo : EIATTR_PARAM_CBANK
	.align		4
        /*006c*/ 	.byte	0x04, 0x0a
        /*006e*/ 	.short	(.L_53 - .L_52)
	.align		4
.L_52:
        /*0070*/ 	.word	index@(.nv.constant0._Z12transpose_v2PKfPfii)
        /*0074*/ 	.short	0x0380
        /*0076*/ 	.short	0x0018


	//----- nvinfo : EIATTR_SW_WAR
	.align		4
.L_53:
        /*0078*/ 	.byte	0x04, 0x36
        /*007a*/ 	.short	(.L_55 - .L_54)
.L_54:
        /*007c*/ 	.word	0x00000008
.L_55:


//--------------------- .nv.info._Z12transpose_v1PKfPfii --------------------------
	.section	.nv.info._Z12transpose_v1PKfPfii,"",@"SHT_CUDA_INFO"
	.sectionflags	@""
	.align	4


	//----- nvinfo : EIATTR_CUDA_API_VERSION
	.align		4
        /*0000*/ 	.byte	0x04, 0x37
        /*0002*/ 	.short	(.L_57 - .L_56)
.L_56:
        /*0004*/ 	.word	0x00000082


	//----- nvinfo : EIATTR_KPARAM_INFO
	.align		4
.L_57:
        /*0008*/ 	.byte	0x04, 0x17
        /*000a*/ 	.short	(.L_59 - .L_58)
.L_58:
        /*000c*/ 	.word	0x00000000
        /*0010*/ 	.short	0x0003
        /*0012*/ 	.short	0x0014
        /*0014*/ 	.byte	0x00, 0xf0, 0x11, 0x00


	//----- nvinfo : EIATTR_KPARAM_INFO
	.align		4
.L_59:
        /*0018*/ 	.byte	0x04, 0x17
        /*001a*/ 	.short	(.L_61 - .L_60)
.L_60:
        /*001c*/ 	.word	0x00000000
        /*0020*/ 	.short	0x0002
        /*0022*/ 	.short	0x0010
        /*0024*/ 	.byte	0x00, 0xf0, 0x11, 0x00


	//----- nvinfo : EIATTR_KPARAM_INFO
	.align		4
.L_61:
        /*0028*/ 	.byte	0x04, 0x17
        /*002a*/ 	.short	(.L_63 - .L_62)
.L_62:
        /*002c*/ 	.word	0x00000000
        /*0030*/ 	.short	0x0001
        /*0032*/ 	.short	0x0008
        /*0034*/ 	.byte	0x00, 0xf5, 0x21, 0x00


	//----- nvinfo : EIATTR_KPARAM_INFO
	.align		4
.L_63:
        /*0038*/ 	.byte	0x04, 0x17
        /*003a*/ 	.short	(.L_65 - .L_64)
.L_64:
        /*003c*/ 	.word	0x00000000
        /*0040*/ 	.short	0x0000
        /*0042*/ 	.short	0x0000
        /*0044*/ 	.byte	0x00, 0xf5, 0x21, 0x00


	//----- nvinfo : EIATTR_SPARSE_MMA_MASK
	.align		4
.L_65:
        /*0048*/ 	.byte	0x03, 0x50
        /*004a*/ 	.short	0x0000


	//----- nvinfo : EIATTR_MAXREG_COUNT
	.align		4
        /*004c*/ 	.byte	0x03, 0x1b
        /*004e*/ 	.short	0x00ff


	//----- nvinfo : EIATTR_MERCURY_ISA_VERSION
	.align		4
        /*0050*/ 	.byte	0x03, 0x5f
        /*0052*/ 	.short	0x0101


	//----- nvinfo : EIATTR_VRC_CTA_INIT_COUNT
	.align		4
        /*0054*/ 	.byte	0x02, 0x4a
	.zero		1
	.zero		1


	//----- nvinfo : EIATTR_EXIT_INSTR_OFFSETS
	.align		4
        /*0058*/ 	.byte	0x04, 0x1c
        /*005a*/ 	.short	(.L_67 - .L_66)


	//   ....[0]....
.L_66:
        /*005c*/ 	.word	0x000000c0


	//   ....[1]....
        /*0060*/ 	.word	0x00000160


	//----- nvinfo : EIATTR_CBANK_PARAM_SIZE
	.align		4
.L_67:
        /*0064*/ 	.byte	0x03, 0x19
        /*0066*/ 	.short	0x0018


	//----- nvinfo : EIATTR_PARAM_CBANK
	.align		4
        /*0068*/ 	.byte	0x04, 0x0a
        /*006a*/ 	.short	(.L_69 - .L_68)
	.align		4
.L_68:
        /*006c*/ 	.word	index@(.nv.constant0._Z12transpose_v1PKfPfii)
        /*0070*/ 	.short	0x0380
        /*0072*/ 	.short	0x0018


	//----- nvinfo : EIATTR_SW_WAR
	.align		4
.L_69:
        /*0074*/ 	.byte	0x04, 0x36
        /*0076*/ 	.short	(.L_71 - .L_70)
.L_70:
        /*0078*/ 	.word	0x00000008
.L_71:


//--------------------- .nv.info._Z12transpose_v0PKfPfii --------------------------
	.section	.nv.info._Z12transpose_v0PKfPfii,"",@"SHT_CUDA_INFO"
	.sectionflags	@""
	.align	4


	//----- nvinfo : EIATTR_CUDA_API_VERSION
	.align		4
        /*0000*/ 	.byte	0x04, 0x37
        /*0002*/ 	.short	(.L_73 - .L_72)
.L_72:
        /*0004*/ 	.word	0x00000082


	//----- nvinfo : EIATTR_KPARAM_INFO
	.align		4
.L_73:
        /*0008*/ 	.byte	0x04, 0x17
        /*000a*/ 	.short	(.L_75 - .L_74)
.L_74:
        /*000c*/ 	.word	0x00000000
        /*0010*/ 	.short	0x0003
        /*0012*/ 	.short	0x0014
        /*0014*/ 	.byte	0x00, 0xf0, 0x11, 0x00


	//----- nvinfo : EIATTR_KPARAM_INFO
	.align		4
.L_75:
        /*0018*/ 	.byte	0x04, 0x17
        /*001a*/ 	.short	(.L_77 - .L_76)
.L_76:
        /*001c*/ 	.word	0x00000000
        /*0020*/ 	.short	0x0002
        /*0022*/ 	.short	0x0010
        /*0024*/ 	.byte	0x00, 0xf0, 0x11, 0x00


	//----- nvinfo : EIATTR_KPARAM_INFO
	.align		4
.L_77:
        /*0028*/ 	.byte	0x04, 0x17
        /*002a*/ 	.short	(.L_79 - .L_78)
.L_78:
        /*002c*/ 	.word	0x00000000
        /*0030*/ 	.short	0x0001
        /*0032*/ 	.short	0x0008
        /*0034*/ 	.byte	0x00, 0xf5, 0x21, 0x00


	//----- nvinfo : EIATTR_KPARAM_INFO
	.align		4
.L_79:
        /*0038*/ 	.byte	0x04, 0x17
        /*003a*/ 	.short	(.L_81 - .L_80)
.L_80:
        /*003c*/ 	.word	0x00000000
        /*0040*/ 	.short	0x0000
        /*0042*/ 	.short	0x0000
        /*0044*/ 	.byte	0x00, 0xf5, 0x21, 0x00


	//----- nvinfo : EIATTR_SPARSE_MMA_MASK
	.align		4
.L_81:
        /*0048*/ 	.byte	0x03, 0x50
        /*004a*/ 	.short	0x0000


	//----- nvinfo : EIATTR_MAXREG_COUNT
	.align		4
        /*004c*/ 	.byte	0x03, 0x1b
        /*004e*/ 	.short	0x00ff


	//----- nvinfo : EIATTR_MERCURY_ISA_VERSION
	.align		4
        /*0050*/ 	.byte	0x03, 0x5f
        /*0052*/ 	.short	0x0101


	//----- nvinfo : EIATTR_VRC_CTA_INIT_COUNT
	.align		4
        /*0054*/ 	.byte	0x02, 0x4a
	.zero		1
	.zero		1


	//----- nvinfo : EIATTR_EXIT_INSTR_OFFSETS
	.align		4
        /*0058*/ 	.byte	0x04, 0x1c
        /*005a*/ 	.short	(.L_83 - .L_82)


	//   ....[0]....
.L_82:
        /*005c*/ 	.word	0x000000c0


	//   ....[1]....
        /*0060*/ 	.word	0x00000160


	//----- nvinfo : EIATTR_CBANK_PARAM_SIZE
	.align		4
.L_83:
        /*0064*/ 	.byte	0x03, 0x19
        /*0066*/ 	.short	0x0018


	//----- nvinfo : EIATTR_PARAM_CBANK
	.align		4
        /*0068*/ 	.byte	0x04, 0x0a
        /*006a*/ 	.short	(.L_85 - .L_84)
	.align		4
.L_84:
        /*006c*/ 	.word	index@(.nv.constant0._Z12transpose_v0PKfPfii)
        /*0070*/ 	.short	0x0380
        /*0072*/ 	.short	0x0018


	//----- nvinfo : EIATTR_SW_WAR
	.align		4
.L_85:
        /*0074*/ 	.byte	0x04, 0x36
        /*0076*/ 	.short	(.L_87 - .L_86)
.L_86:
        /*0078*/ 	.word	0x00000008
.L_87:


//--------------------- .nv.callgraph             --------------------------
	.section	.nv.callgraph,"",@"SHT_CUDA_CALLGRAPH"
	.align	4
	.sectionentsize	8
	.align		4
        /*0000*/ 	.word	0x00000000
	.align		4
        /*0004*/ 	.word	0xffffffff
	.align		4
        /*0008*/ 	.word	0x00000000
	.align		4
        /*000c*/ 	.word	0xfffffffe
	.align		4
        /*0010*/ 	.word	0x00000000
	.align		4
        /*0014*/ 	.word	0xfffffffd
	.align		4
        /*0018*/ 	.word	0x00000000
	.align		4
        /*001c*/ 	.word	0xfffffffc


//--------------------- .text._Z12transpose_v3PKfPfii --------------------------
	.section	.text._Z12transpose_v3PKfPfii,"ax",@progbits
	.align	128
        .global         _Z12transpose_v3PKfPfii
        .type           _Z12transpose_v3PKfPfii,@function
        .size           _Z12transpose_v3PKfPfii,(.L_x_4 - _Z12transpose_v3PKfPfii)
        .other          _Z12transpose_v3PKfPfii,@"STO_CUDA_ENTRY STV_DEFAULT"
_Z12transpose_v3PKfPfii:
.text._Z12transpose_v3PKfPfii:
[----:B------:R-:W-:Y:S01]  /*0000*/  LDC R1, c[0x0][0x37c] ;  /* 0x0000df00ff017b82 */ /* 0x000fe20000000800 */
[----:B------:R-:W0:Y:S01]  /*0010*/  S2R R8, SR_TID.Y ;  /* 0x0000000000087919 */ /* 0x000e220000002200 */
[----:B------:R-:W1:Y:S01]  /*0020*/  LDCU.64 UR6, c[0x0][0x390] ;  /* 0x00007200ff0677ac */ /* 0x000e620008000a00 */
[----:B------:R-:W0:Y:S01]  /*0030*/  S2R R9, SR_CTAID.Y ;  /* 0x0000000000097919 */ /* 0x000e220000002600 */
[----:B------:R-:W2:Y:S01]  /*0040*/  LDCU.64 UR4, c[0x0][0x358] ;  /* 0x00006b00ff0477ac */ /* 0x000ea20008000a00 */
[----:B------:R-:W3:Y:S01]  /*0050*/  S2R R7, SR_CTAID.X ;  /* 0x0000000000077919 */ /* 0x000ee20000002500 */
[----:B------:R-:W3:Y:S01]  /*0060*/  S2R R6, SR_TID.X ;  /* 0x0000000000067919 */ /* 0x000ee20000002100 */
[----:B0-----:R-:W-:-:S05]  /*0070*/  IMAD R5, R9, 0x20, R8 ;  /* 0x0000002009057824 */ /* 0x001fca00078e0208 */
[----:B-1----:R-:W-:Y:S01]  /*0080*/  ISETP.GE.AND P0, PT, R5, UR7, PT ;  /* 0x0000000705007c0c */ /* 0x002fe2000bf06270 */
[----:B---3--:R-:W-:-:S05]  /*0090*/  IMAD R0, R7, 0x20, R6 ;  /* 0x0000002007007824 */ /* 0x008fca00078e0206 */
[----:B------:R-:W-:-:S13]  /*00a0*/  ISETP.GE.OR P0, PT, R0, UR6, P0 ;  /* 0x0000000600007c0c */ /* 0x000fda0008706670 */
[----:B------:R-:W0:Y:S01]  /*00b0*/  @!P0 LDC.64 R2, c[0x0][0x380] ;  /* 0x0000e000ff028b82 */ /* 0x000e220000000a00 */
[----:B------:R-:W-:-:S04]  /*00c0*/  @!P0 IMAD R5, R5, UR6, R0 ;  /* 0x0000000605058c24 */ /* 0x000fc8000f8e0200 */
[----:B0-----:R-:W-:-:S06]  /*00d0*/  @!P0 IMAD.WIDE R2, R5, 0x4, R2 ;  /* 0x0000000405028825 */ /* 0x001fcc00078e0202 */
[----:B--2---:R-:W2:Y:S01]  /*00e0*/  @!P0 LDG.E R2, desc[UR4][R2.64] ;  /* 0x0000000402028981 */ /* 0x004ea2000c1e1900 */
[----:B------:R-:W-:Y:S01]  /*00f0*/  @!P0 MOV R0, 0x400 ;  /* 0x0000040000008802 */ /* 0x000fe20000000f00 */
[----:B------:R-:W-:Y:S01]  /*0100*/  IMAD R7, R7, 0x20, R8 ;  /* 0x0000002007077824 */ /* 0x000fe200078e0208 */
[----:B------:R-:W-:Y:S01]  /*0110*/  LEA R4, R9, R6, 0x5 ;  /* 0x0000000609047211 */ /* 0x000fe200078e28ff */
[----:B------:R-:W0:Y:S03]  /*0120*/  @!P0 S2R R5, SR_CgaCtaId ;  /* 0x0000000000058919 */ /* 0x000e260000008800 */
[----:B------:R-:W-:-:S04]  /*0130*/  ISETP.GE.AND P1, PT, R4, UR7, PT ;  /* 0x0000000704007c0c */ /* 0x000fc8000bf26270 */
[----:B------:R-:W-:Y:S02]  /*0140*/  ISETP.GE.OR P1, PT, R7, UR6, P1 ;  /* 0x0000000607007c0c */ /* 0x000fe40008f26670 */
[----:B0-----:R-:W-:-:S05]  /*0150*/  @!P0 LEA R0, R5, R0, 0x18 ;  /* 0x0000000005008211 */ /* 0x001fca00078ec0ff */
[----:B------:R-:W-:-:S05]  /*0160*/  @!P0 IMAD R0, R8, 0x84, R0 ;  /* 0x0000008408008824 */ /* 0x000fca00078e0200 */
[----:B------:R-:W-:-:S05]  /*0170*/  @!P0 LEA R5, R6, R0, 0x2 ;  /* 0x0000000006058211 */ /* 0x000fca00078e10ff */
[----:B--2---:R0:W-:Y:S01]  /*0180*/  @!P0 STS [R5], R2 ;  /* 0x0000000205008388 */ /* 0x0041e20000000800 */
[----:B------:R-:W-:Y:S06]  /*0190*/  BAR.SYNC.DEFER_BLOCKING 0x0 ;  /* 0x0000000000007b1d */ /* 0x000fec0000010000 */
[----:B------:R-:W-:Y:S05]  /*01a0*/  @P1 EXIT ;  /* 0x000000000000194d */ /* 0x000fea0003800000 */
[----:B------:R-:W1:Y:S01]  /*01b0*/  S2R R3, SR_CgaCtaId ;  /* 0x0000000000037919 */ /* 0x000e620000008800 */
[----:B------:R-:W-:Y:S01]  /*01c0*/  MOV R0, 0x400 ;  /* 0x0000040000007802 */ /* 0x000fe20000000f00 */
[----:B------:R-:W-:-:S03]  /*01d0*/  IMAD R7, R7, UR7, R4 ;  /* 0x0000000707077c24 */ /* 0x000fc6000f8e0204 */
[----:B-1----:R-:W-:-:S05]  /*01e0*/  LEA R3, R3, R0, 0x18 ;  /* 0x0000000003037211 */ /* 0x002fca00078ec0ff */
[----:B------:R-:W-:Y:S02]  /*01f0*/  IMAD R0, R6, 0x84, R3 ;  /* 0x0000008406007824 */ /* 0x000fe400078e0203 */
[----:B0-----:R-:W0:Y:S02]  /*0200*/  LDC.64 R2, c[0x0][0x388] ;  /* 0x0000e200ff027b82 */ /* 0x001e240000000a00 */
[----:B------:R-:W-:-:S05]  /*0210*/  IMAD R0, R8, 0x4, R0 ;  /* 0x0000000408007824 */ /* 0x000fca00078e0200 */
[----:B------:R-:W1:Y:S01]  /*0220*/  LDS R5, [R0] ;  /* 0x0000000000057984 */ /* 0x000e620000000800 */
[----:B0-----:R-:W-:-:S05]  /*0230*/  IMAD.WIDE R2, R7, 0x4, R2 ;  /* 0x0000000407027825 */ /* 0x001fca00078e0202 */
[----:B-1----:R-:W-:Y:S01]  /*0240*/  STG.E desc[UR4][R2.64], R5 ;  /* 0x0000000502007986 */ /* 0x002fe2000c101904 */
[----:B------:R-:W-:Y:S05]  /*0250*/  EXIT ;  /* 0x000000000000794d */ /* 0x000fea0003800000 */
.L_x_0:
[----:B------:R-:W-:-:S00]  /*0260*/  BRA `(.L_x_0) ;  /* 0xfffffffc00fc7947 */ /* 0x000fc0000383ffff */
[----:B------:R-:W-:-:S00]  /*0270*/  NOP ;  /* 0x0000000000007918 */ /* 0x000fc00000000000 */
        /* <DEDUP_REMOVED lines=8> */
.L_x_4:


//--------------------- .text._Z12transpose_v2PKfPfii --------------------------
	.section	.text._Z12transpose_v2PKfPfii,"ax",@progbits
	.align	128
        .global         _Z12transpose_v2PKfPfii
        .type           _Z12transpose_v2PKfPfii,@function
        .size           _Z12transpose_v2PKfPfii,(.L_x_5 - _Z12transpose_v2PKfPfii)
        .other          _Z12transpose_v2PKfPfii,@"STO_CUDA_ENTRY STV_DEFAULT"
_Z12transpose_v2PKfPfii:
.text._Z12transpose_v2PKfPfii:
        /* <DEDUP_REMOVED lines=21> */
[----:B0-----:R-:W-:-:S04]  /*0150*/  @!P0 LEA R0, R5, R0, 0x18 ;  /* 0x0000000005008211 */ /* 0x001fc800078ec0ff */
[----:B------:R-:W-:-:S05]  /*0160*/  @!P0 LEA R0, R8, R0, 0x7 ;  /* 0x0000000008008211 */ /* 0x000fca00078e38ff */
[----:B------:R-:W-:-:S05]  /*0170*/  @!P0 IMAD R5, R6, 0x4, R0 ;  /* 0x0000000406058824 */ /* 0x000fca00078e0200 */
[----:B--2---:R0:W-:Y:S01]  /*0180*/  @!P0 STS [R5], R2 ;  /* 0x0000000205008388 */ /* 0x0041e20000000800 */
[----:B------:R-:W-:Y:S06]  /*0190*/  BAR.SYNC.DEFER_BLOCKING 0x0 ;  /* 0x0000000000007b1d */ /* 0x000fec0000010000 */
[----:B------:R-:W-:Y:S05]  /*01a0*/  @P1 EXIT ;  /* 0x000000000000194d */ /* 0x000fea0003800000 */
[----:B------:R-:W1:Y:S01]  /*01b0*/  S2UR UR5, SR_CgaCtaId ;  /* 0x00000000000579c3 */ /* 0x000e620000008800 */
[----:B------:R-:W-:Y:S01]  /*01c0*/  UMOV UR4, 0x400 ;  /* 0x0000040000047882 */ /* 0x000fe20000000000 */
[----:B------:R-:W-:-:S06]  /*01d0*/  IMAD R7, R7, UR9, R4 ;  /* 0x0000000907077c24 */ /* 0x000fcc000f8e0204 */
[----:B0-----:R-:W0:Y:S01]  /*01e0*/  LDC.64 R2, c[0x0][0x388] ;  /* 0x0000e200ff027b82 */ /* 0x001e220000000a00 */
[----:B-1----:R-:W-:-:S06]  /*01f0*/  ULEA UR4, UR5, UR4, 0x18 ;  /* 0x0000000405047291 */ /* 0x002fcc000f8ec0ff */
[----:B------:R-:W-:Y:S01]  /*0200*/  LEA R0, R6, UR4, 0x7 ;  /* 0x0000000406007c11 */ /* 0x000fe2000f8e38ff */
[----:B0-----:R-:W-:-:S03]  /*0210*/  IMAD.WIDE R2, R7, 0x4, R2 ;  /* 0x0000000407027825 */ /* 0x001fc600078e0202 */
[----:B------:R-:W-:-:S05]  /*0220*/  LEA R0, R8, R0, 0x2 ;  /* 0x0000000008007211 */ /* 0x000fca00078e10ff */
[----:B------:R-:W0:Y:S04]  /*0230*/  LDS R5, [R0] ;  /* 0x0000000000057984 */ /* 0x000e280000000800 */
[----:B0-----:R-:W-:Y:S01]  /*0240*/  STG.E desc[UR6][R2.64], R5 ;  /* 0x0000000502007986 */ /* 0x001fe2000c101906 */
[----:B------:R-:W-:Y:S05]  /*0250*/  EXIT ;  /* 0x000000000000794d */ /* 0x000fea0003800000 */
.L_x_1:
        /* <DEDUP_REMOVED lines=10> */
.L_x_5:


//--------------------- .text._Z12transpose_v1PKfPfii --------------------------
	.section	.text._Z12transpose_v1PKfPfii,"ax",@progbits
	.align	128
        .global         _Z12transpose_v1PKfPfii
        .type           _Z12transpose_v1PKfPfii,@function
        .size           _Z12transpose_v1PKfPfii,(.L_x_6 - _Z12transpose_v1PKfPfii)
        .other          _Z12transpose_v1PKfPfii,@"STO_CUDA_ENTRY STV_DEFAULT"
_Z12transpose_v1PKfPfii:
.text._Z12transpose_v1PKfPfii:
[----:B------:R-:W-:Y:S01]  /*0000*/  LDC R1, c[0x0][0x37c] ;  /* 0x0000df00ff017b82 */ /* 0x000fe20000000800 */
[----:B------:R-:W0:Y:S07]  /*0010*/  S2R R2, SR_TID.Y ;  /* 0x0000000000027919 */ /* 0x000e2e0000002200 */
[----:B------:R-:W1:Y:S01]  /*0020*/  LDC R0, c[0x0][0x360] ;  /* 0x0000d800ff007b82 */ /* 0x000e620000000800 */
[----:B------:R-:W2:Y:S01]  /*0030*/  LDCU.64 UR6, c[0x0][0x390] ;  /* 0x00007200ff0677ac */ /* 0x000ea20008000a00 */
[----:B------:R-:W1:Y:S06]  /*0040*/  S2R R3, SR_TID.X ;  /* 0x0000000000037919 */ /* 0x000e6c0000002100 */
[----:B------:R-:W0:Y:S08]  /*0050*/  S2UR UR5, SR_CTAID.Y ;  /* 0x00000000000579c3 */ /* 0x000e300000002600 */
[----:B------:R-:W0:Y:S08]  /*0060*/  LDC R7, c[0x0][0x364] ;  /* 0x0000d900ff077b82 */ /* 0x000e300000000800 */
[----:B------:R-:W1:Y:S01]  /*0070*/  S2UR UR4, SR_CTAID.X ;  /* 0x00000000000479c3 */ /* 0x000e620000002500 */
[----:B0-----:R-:W-:-:S05]  /*0080*/  IMAD R7, R7, UR5, R2 ;  /* 0x0000000507077c24 */ /* 0x001fca000f8e0202 */
[----:B--2---:R-:W-:Y:S01]  /*0090*/  ISETP.GE.AND P0, PT, R7, UR7, PT ;  /* 0x0000000707007c0c */ /* 0x004fe2000bf06270 */
[----:B-1----:R-:W-:-:S05]  /*00a0*/  IMAD R0, R0, UR4, R3 ;  /* 0x0000000400007c24 */ /* 0x002fca000f8e0203 */
[----:B------:R-:W-:-:S13]  /*00b0*/  ISETP.GE.OR P0, PT, R0, UR6, P0 ;  /* 0x0000000600007c0c */ /* 0x000fda0008706670 */
[----:B------:R-:W-:Y:S05]  /*00c0*/  @P0 EXIT ;  /* 0x000000000000094d */ /* 0x000fea0003800000 */
[----:B------:R-:W0:Y:S01]  /*00d0*/  LDC.64 R2, c[0x0][0x380] ;  /* 0x0000e000ff027b82 */ /* 0x000e220000000a00 */
[----:B------:R-:W1:Y:S01]  /*00e0*/  LDCU.64 UR4, c[0x0][0x358] ;  /* 0x00006b00ff0477ac */ /* 0x000e620008000a00 */
[----:B------:R-:W-:-:S04]  /*00f0*/  IMAD R5, R7, UR6, R0 ;  /* 0x0000000607057c24 */ /* 0x000fc8000f8e0200 */
[----:B0-----:R-:W-:Y:S02]  /*0100*/  IMAD.WIDE R2, R5, 0x4, R2 ;  /* 0x0000000405027825 */ /* 0x001fe400078e0202 */
[----:B------:R-:W0:Y:S04]  /*0110*/  LDC.64 R4, c[0x0][0x388] ;  /* 0x0000e200ff047b82 */ /* 0x000e280000000a00 */
[----:B-1----:R-:W2:Y:S01]  /*0120*/  LDG.E R3, desc[UR4][R2.64] ;  /* 0x0000000402037981 */ /* 0x002ea2000c1e1900 */
[----:B------:R-:W-:-:S04]  /*0130*/  IMAD R7, R0, UR7, R7 ;  /* 0x0000000700077c24 */ /* 0x000fc8000f8e0207 */
[----:B0-----:R-:W-:-:S05]  /*0140*/  IMAD.WIDE R4, R7, 0x4, R4 ;  /* 0x0000000407047825 */ /* 0x001fca00078e0204 */
[----:B--2---:R-:W-:Y:S01]  /*0150*/  STG.E desc[UR4][R4.64], R3 ;  /* 0x0000000304007986 */ /* 0x004fe2000c101904 */
[----:B------:R-:W-:Y:S05]  /*0160*/  EXIT ;  /* 0x000000000000794d */ /* 0x000fea0003800000 */
.L_x_2:
        /* <DEDUP_REMOVED lines=9> */
.L_x_6:


//--------------------- .text._Z12transpose_v0PKfPfii --------------------------
	.section	.text._Z12transpose_v0PKfPfii,"ax",@progbits
	.align	128
        .global         _Z12transpose_v0PKfPfii
        .type           _Z12transpose_v0PKfPfii,@function
        .size           _Z12transpose_v0PKfPfii,(.L_x_7 - _Z12transpose_v0PKfPfii)
        .other          _Z12transpose_v0PKfPfii,@"STO_CUDA_ENTRY STV_DEFAULT"
_Z12transpose_v0PKfPfii:
.text._Z12transpose_v0PKfPfii:
        /* <DEDUP_REMOVED lines=23> */
.L_x_3:
        /* <DEDUP_REMOVED lines=9> */
.L_x_7:


//--------------------- .nv.shared._Z12transpose_v3PKfPfii --------------------------
	.section	.nv.shared._Z12transpose_v3PKfPfii,"aw",@nobits
	.sectionflags	@""
	.align	4
.nv.shared._Z12transpose_v3PKfPfii:
	.zero		5248


//--------------------- .nv.shared.reserved.0     --------------------------
	.section	.nv.shared.reserved.0,"aw",@nobits
	.weak		__nv_reservedSMEM_offset_0_alias
	.size		__nv_reservedSMEM_offset_0_alias, 0, 64
	.other		__nv_reservedSMEM_offset_0_alias,@"STO_CUDA_RESERVED_SHARED STV_DEFAULT"
__nv_reservedSMEM_offset_0_alias:
	.zero		0
	.zero		64


//--------------------- .nv.shared._Z12transpose_v2PKfPfii --------------------------
	.section	.nv.shared._Z12transpose_v2PKfPfii,"aw",@nobits
	.sectionflags	@""
	.align	4
.nv.shared._Z12transpose_v2PKfPfii:
	.zero		5120


//--------------------- .nv.constant0._Z12transpose_v3PKfPfii --------------------------
	.section	.nv.constant0._Z12transpose_v3PKfPfii,"a",@progbits
	.sectionflags	@""
	.align	4
.nv.constant0._Z12transpose_v3PKfPfii:
	.zero		920


//--------------------- .nv.constant0._Z12transpose_v2PKfPfii --------------------------
	.section	.nv.constant0._Z12transpose_v2PKfPfii,"a",@progbits
	.sectionflags	@""
	.align	4
.nv.constant0._Z12transpose_v2PKfPfii:
	.zero		920


//--------------------- .nv.constant0._Z12transpose_v1PKfPfii --------------------------
	.section	.nv.constant0._Z12transpose_v1PKfPfii,"a",@progbits
	.sectionflags	@""
	.align	4
.nv.constant0._Z12transpose_v1PKfPfii:
	.zero		920


//--------------------- .nv.constant0._Z12transpose_v0PKfPfii --------------------------
	.section	.nv.constant0._Z12transpose_v0PKfPfii,"a",@progbits
	.sectionflags	@""
	.align	4
.nv.constant0._Z12transpose_v0PKfPfii:
	.zero		920


//--------------------- SYMBOLS --------------------------

	.type		.nv.reservedSmem.offset0,@object
	.size		.nv.reservedSmem.offset0,0x4
	.type		.nv.reservedSmem.cap,@object
	.size		.nv.reservedSmem.cap,0x4
